	.headerflags	@"EF_CUDA_TEXMODE_UNIFIED EF_CUDA_64BIT_ADDRESS EF_CUDA_ACCELERATORS EF_CUDA_SM90 EF_CUDA_VIRTUAL_SM(EF_CUDA_SM90)"
	.elftype	@"ET_EXEC"


//--------------------- .nv.info                  --------------------------
	.section	.nv.info,"",@"SHT_CUDA_INFO"
	.align	4


	//----- nvinfo : EIATTR_REGCOUNT
	.align		4
        /*0000*/ 	.byte	0x04, 0x2f
        /*0002*/ 	.short	(.L_1 - .L_0)
	.align		4
.L_0:
        /*0004*/ 	.word	index@(triton_poi_fused_mean_54)
        /*0008*/ 	.word	0x0000000c


	//----- nvinfo : EIATTR_MIN_STACK_SIZE
	.align		4
.L_1:
        /*000c*/ 	.byte	0x04, 0x12
        /*000e*/ 	.short	(.L_3 - .L_2)
	.align		4
.L_2:
        /*0010*/ 	.word	index@(triton_poi_fused_mean_54)
        /*0014*/ 	.word	0x00000000


	//----- nvinfo : EIATTR_FRAME_SIZE
	.align		4
.L_3:
        /*0018*/ 	.byte	0x04, 0x11
        /*001a*/ 	.short	(.L_5 - .L_4)
	.align		4
.L_4:
        /*001c*/ 	.word	index@(triton_poi_fused_mean_54)
        /*0020*/ 	.word	0x00000000


	//----- nvinfo : EIATTR_MIN_STACK_SIZE
	.align		4
.L_5:
        /*0024*/ 	.byte	0x04, 0x12
        /*0026*/ 	.short	(.L_7 - .L_6)
	.align		4
.L_6:
        /*0028*/ 	.word	index@(triton_poi_fused_mean_54)
        /*002c*/ 	.word	0x00000000
.L_7:


//--------------------- .nv.info.triton_poi_fused_mean_54 --------------------------
	.section	.nv.info.triton_poi_fused_mean_54,"",@"SHT_CUDA_INFO"
	.sectionflags	@""
	.align	4


	//----- nvinfo : EIATTR_CUDA_API_VERSION
	.align		4
        /*0000*/ 	.byte	0x04, 0x37
        /*0002*/ 	.short	(.L_9 - .L_8)
.L_8:
        /*0004*/ 	.word	0x0000007c


	//----- nvinfo : EIATTR_KPARAM_INFO
	.align		4
.L_9:
        /*0008*/ 	.byte	0x04, 0x17
        /*000a*/ 	.short	(.L_11 - .L_10)
.L_10:
        /*000c*/ 	.word	0x00000000
        /*0010*/ 	.short	0x0002
        /*0012*/ 	.short	0x0010
        /*0014*/ 	.byte	0x00, 0xf0, 0x11, 0x00


	//----- nvinfo : EIATTR_KPARAM_INFO
	.align		4
.L_11:
        /*0018*/ 	.byte	0x04, 0x17
        /*001a*/ 	.short	(.L_13 - .L_12)
.L_12:
        /*001c*/ 	.word	0x00000000
        /*0020*/ 	.short	0x0001
        /*0022*/ 	.short	0x0008
        /*0024*/ 	.byte	0x00, 0xf4, 0x21, 0x00


	//----- nvinfo : EIATTR_KPARAM_INFO
	.align		4
.L_13:
        /*0028*/ 	.byte	0x04, 0x17
        /*002a*/ 	.short	(.L_15 - .L_14)
.L_14:
        /*002c*/ 	.word	0x00000000
        /*0030*/ 	.short	0x0000
        /*0032*/ 	.short	0x0000
        /*0034*/ 	.byte	0x00, 0xf4, 0x21, 0x00


	//----- nvinfo : EIATTR_SPARSE_MMA_MASK
	.align		4
.L_15:
        /*0038*/ 	.byte	0x03, 0x50
        /*003a*/ 	.short	0x0000


	//----- nvinfo : EIATTR_MAXREG_COUNT
	.align		4
        /*003c*/ 	.byte	0x03, 0x1b
        /*003e*/ 	.short	0x00ff


	//----- nvinfo : EIATTR_EXIT_INSTR_OFFSETS
	.align		4
        /*0040*/ 	.byte	0x04, 0x1c
        /*0042*/ 	.short	(.L_17 - .L_16)


	//   ....[0]....
.L_16:
        /*0044*/ 	.word	0x00000140


	//----- nvinfo : EIATTR_REQNTID
	.align		4
.L_17:
        /*0048*/ 	.byte	0x04, 0x10
        /*004a*/ 	.short	(.L_19 - .L_18)
.L_18:
        /*004c*/ 	.word	0x00000080
        /*0050*/ 	.word	0x00000001
        /*0054*/ 	.word	0x00000001


	//----- nvinfo : EIATTR_CBANK_PARAM_SIZE
	.align		4
.L_19:
        /*0058*/ 	.byte	0x03, 0x19
        /*005a*/ 	.short	0x0014


	//----- nvinfo : EIATTR_PARAM_CBANK
	.align		4
        /*005c*/ 	.byte	0x04, 0x0a
        /*005e*/ 	.short	(.L_21 - .L_20)
	.align		4
.L_20:
        /*0060*/ 	.word	index@(.nv.constant0.triton_poi_fused_mean_54)
        /*0064*/ 	.short	0x0210
        /*0066*/ 	.short	0x0014


	//----- nvinfo : EIATTR_SW_WAR
	.align		4
.L_21:
        /*0068*/ 	.byte	0x04, 0x36
        /*006a*/ 	.short	(.L_23 - .L_22)
.L_22:
        /*006c*/ 	.word	0x00000008
.L_23:


//--------------------- .nv.callgraph             --------------------------
	.section	.nv.callgraph,"",@"SHT_CUDA_CALLGRAPH"
	.align	4
	.sectionentsize	8
	.align		4
        /*0000*/ 	.word	0x00000000
	.align		4
        /*0004*/ 	.word	0xffffffff
	.align		4
        /*0008*/ 	.word	0x00000000
	.align		4
        /*000c*/ 	.word	0xfffffffe
	.align		4
        /*0010*/ 	.word	0x00000000
	.align		4
        /*0014*/ 	.word	0xfffffffd
	.align		4
        /*0018*/ 	.word	0x00000000
	.align		4
        /*001c*/ 	.word	0xfffffffc


//--------------------- .text.triton_poi_fused_mean_54 --------------------------
	.section	.text.triton_poi_fused_mean_54,"ax",@progbits
	.align	128
        .global         triton_poi_fused_mean_54
        .type           triton_poi_fused_mean_54,@function
        .size           triton_poi_fused_mean_54,(.L_x_1 - triton_poi_fused_mean_54)
        .other          triton_poi_fused_mean_54,@"STO_CUDA_ENTRY STV_DEFAULT"
triton_poi_fused_mean_54:
.text.triton_poi_fused_mean_54:
[----:B------:R-:W-:Y:S01]  /*0000*/  LDC R1, c[0x0][0x28] ;  /* 0x00000a00ff017b82 */ /* 0x000fe20000000800 */
[----:B------:R-:W1:Y:S07]  /*0010*/  S2R R0, SR_TID.X ;  /* 0x0000000000007919 */ /* 0x000e6e0000002100 */
[----:B------:R-:W2:Y:S01]  /*0020*/  LDC.64 R2, c[0x0][0x210] ;  /* 0x00008400ff027b82 */ /* 0x000ea20000000a00 */
[----:B------:R-:W-:Y:S01]  /*0030*/  ULDC.64 UR4, c[0x0][0x208] ;  /* 0x0000820000047ab9 */ /* 0x000fe20000000a00 */
[----:B------:R-:W3:Y:S01]  /*0040*/  S2R R7, SR_CTAID.X ;  /* 0x0000000000077919 */ /* 0x000ee20000002500 */
[----:B-1----:R-:W-:-:S04]  /*0050*/  LOP3.LUT R0, R0, 0x7f, RZ, 0xc0, !PT ;  /* 0x0000007f00007812 */ /* 0x002fc800078ec0ff */
[----:B---3--:R-:W-:-:S04]  /*0060*/  LEA R7, R7, R0, 0x7 ;  /* 0x0000000007077211 */ /* 0x008fc800078e38ff */
[----:B------:R-:W-:-:S05]  /*0070*/  SHF.L.U32 R5, R7, 0x2, RZ ;  /* 0x0000000207057819 */ /* 0x000fca00000006ff */
[----:B--2---:R-:W-:Y:S02]  /*0080*/  IMAD.WIDE R2, R5, 0x4, R2 ;  /* 0x0000000405027825 */ /* 0x004fe400078e0202 */
[----:B------:R-:W1:Y:S03]  /*0090*/  LDC.64 R4, c[0x0][0x218] ;  /* 0x00008600ff047b82 */ /* 0x000e660000000a00 */
[----:B------:R-:W2:Y:S04]  /*00a0*/  LDG.E.EL R0, desc[UR4][R2.64] ;  /* 0x0000000402007981 */ /* 0x000ea8000c2e1900 */
[----:B------:R-:W2:Y:S04]  /*00b0*/  LDG.E.EL R9, desc[UR4][R2.64+0x4] ;  /* 0x0000040402097981 */ /* 0x000ea8000c2e1900 */
[----:B------:R-:W3:Y:S04]  /*00c0*/  LDG.E.EL R6, desc[UR4][R2.64+0x8] ;  /* 0x0000080402067981 */ /* 0x000ee8000c2e1900 */
[----:B------:R-:W4:Y:S01]  /*00d0*/  LDG.E.EL R8, desc[UR4][R2.64+0xc] ;  /* 0x00000c0402087981 */ /* 0x000f22000c2e1900 */
[----:B-1----:R-:W-:-:S04]  /*00e0*/  IMAD.WIDE R4, R7, 0x4, R4 ;  /* 0x0000000407047825 */ /* 0x002fc800078e0204 */
[----:B--2---:R-:W-:-:S04]  /*00f0*/  FADD R9, R0, R9 ;  /* 0x0000000900097221 */ /* 0x004fc80000000000 */
[----:B---3--:R-:W-:-:S04]  /*0100*/  FADD R9, R6, R9 ;  /* 0x0000000906097221 */ /* 0x008fc80000000000 */
[----:B----4-:R-:W-:-:S04]  /*0110*/  FADD R8, R8, R9 ;  /* 0x0000000908087221 */ /* 0x010fc80000000000 */
[----:B------:R-:W-:-:S05]  /*0120*/  FMUL R7, R8, 0.25 ;  /* 0x3e80000008077820 */ /* 0x000fca0000400000 */
[----:B------:R-:W-:Y:S01]  /*0130*/  STG.E desc[UR4][R4.64], R7 ;  /* 0x0000000704007986 */ /* 0x000fe2000c101904 */
[----:B------:R-:W-:Y:S05]  /*0140*/  EXIT ;  /* 0x000000000000794d */ /* 0x000fea0003800000 */
.L_x_0:
[----:B------:R-:W-:-:S00]  /*0150*/  BRA `(.L_x_0) ;  /* 0xfffffffc00fc7947 */ /* 0x000fc0000383ffff */
[----:B------:R-:W-:-:S00]  /*0160*/  NOP ;  /* 0x0000000000007918 */ /* 0x000fc00000000000 */
        /* <DEDUP_REMOVED lines=9> */
.L_x_1:


//--------------------- .nv.constant0.triton_poi_fused_mean_54 --------------------------
	.section	.nv.constant0.triton_poi_fused_mean_54,"a",@progbits
	.sectionflags	@""
	.align	4
.nv.constant0.triton_poi_fused_mean_54:
	.zero		548
